//
// Generated by NVIDIA NVVM Compiler
//
// Compiler Build ID: CL-36424714
// Cuda compilation tools, release 13.0, V13.0.88
// Based on NVVM 20.0.0
//

.version 9.0
.target sm_100
.address_size 64

	// .globl	_Z12_unpack_trilPKdPdi

.visible .entry _Z12_unpack_trilPKdPdi(
	.param .u64 .ptr .align 1 _Z12_unpack_trilPKdPdi_param_0,
	.param .u64 .ptr .align 1 _Z12_unpack_trilPKdPdi_param_1,
	.param .u32 _Z12_unpack_trilPKdPdi_param_2
)
{
	.reg .pred 	%p<4>;
	.reg .b32 	%r<22>;
	.reg .b64 	%rd<9>;
	.reg .b64 	%fd<2>;

	ld.param.u64 	%rd1, [_Z12_unpack_trilPKdPdi_param_0];
	ld.param.u64 	%rd2, [_Z12_unpack_trilPKdPdi_param_1];
	ld.param.u32 	%r3, [_Z12_unpack_trilPKdPdi_param_2];
	mov.u32 	%r4, %ctaid.x;
	mov.u32 	%r5, %ntid.x;
	mov.u32 	%r6, %tid.x;
	mad.lo.s32 	%r1, %r4, %r5, %r6;
	mov.u32 	%r7, %ctaid.y;
	mov.u32 	%r8, %ntid.y;
	mov.u32 	%r9, %tid.y;
	mad.lo.s32 	%r2, %r7, %r8, %r9;
	max.s32 	%r10, %r1, %r2;
	setp.ge.s32 	%p1, %r10, %r3;
	setp.lt.s32 	%p2, %r1, %r2;
	or.pred  	%p3, %p2, %p1;
	@%p3 bra 	$L__BB0_2;
	cvta.to.global.u64 	%rd3, %rd1;
	cvta.to.global.u64 	%rd4, %rd2;
	mad.lo.s32 	%r11, %r3, %r3, %r3;
	shr.u32 	%r12, %r11, 31;
	add.s32 	%r13, %r11, %r12;
	shr.s32 	%r14, %r13, 1;
	mov.u32 	%r15, %ctaid.z;
	mad.lo.s32 	%r16, %r1, %r1, %r1;
	shr.u32 	%r17, %r16, 1;
	add.s32 	%r18, %r17, %r2;
	mad.lo.s32 	%r19, %r14, %r15, %r18;
	mul.wide.s32 	%rd5, %r19, 8;
	add.s64 	%rd6, %rd3, %rd5;
	ld.global.f64 	%fd1, [%rd6];
	mad.lo.s32 	%r20, %r3, %r15, %r2;
	mad.lo.s32 	%r21, %r20, %r3, %r1;
	mul.wide.u32 	%rd7, %r21, 8;
	add.s64 	%rd8, %rd4, %rd7;
	st.global.f64 	[%rd8], %fd1;
$L__BB0_2:
	ret;

}
	// .globl	_Z12_unpack_triuPKdPdi
.visible .entry _Z12_unpack_triuPKdPdi(
	.param .u64 .ptr .align 1 _Z12_unpack_triuPKdPdi_param_0,
	.param .u64 .ptr .align 1 _Z12_unpack_triuPKdPdi_param_1,
	.param .u32 _Z12_unpack_triuPKdPdi_param_2
)
{
	.reg .pred 	%p<4>;
	.reg .b32 	%r<22>;
	.reg .b64 	%rd<9>;
	.reg .b64 	%fd<2>;

	ld.param.u64 	%rd1, [_Z12_unpack_triuPKdPdi_param_0];
	ld.param.u64 	%rd2, [_Z12_unpack_triuPKdPdi_param_1];
	ld.param.u32 	%r3, [_Z12_unpack_triuPKdPdi_param_2];
	mov.u32 	%r4, %ctaid.x;
	mov.u32 	%r5, %ntid.x;
	mov.u32 	%r6, %tid.x;
	mad.lo.s32 	%r1, %r4, %r5, %r6;
	mov.u32 	%r7, %ctaid.y;
	mov.u32 	%r8, %ntid.y;
	mov.u32 	%r9, %tid.y;
	mad.lo.s32 	%r2, %r7, %r8, %r9;
	max.s32 	%r10, %r1, %r2;
	setp.ge.s32 	%p1, %r10, %r3;
	setp.gt.s32 	%p2, %r1, %r2;
	or.pred  	%p3, %p2, %p1;
	@%p3 bra 	$L__BB1_2;
	cvta.to.global.u64 	%rd3, %rd1;
	cvta.to.global.u64 	%rd4, %rd2;
	mad.lo.s32 	%r11, %r3, %r3, %r3;
	shr.u32 	%r12, %r11, 31;
	add.s32 	%r13, %r11, %r12;
	shr.s32 	%r14, %r13, 1;
	mov.u32 	%r15, %ctaid.z;
	mad.lo.s32 	%r16, %r2, %r2, %r2;
	shr.u32 	%r17, %r16, 1;
	add.s32 	%r18, %r17, %r1;
	mad.lo.s32 	%r19, %r14, %r15, %r18;
	mul.wide.s32 	%rd5, %r19, 8;
	add.s64 	%rd6, %rd3, %rd5;
	ld.global.f64 	%fd1, [%rd6];
	mad.lo.s32 	%r20, %r3, %r15, %r2;
	mad.lo.s32 	%r21, %r20, %r3, %r1;
	mul.wide.s32 	%rd7, %r21, 8;
	add.s64 	%rd8, %rd4, %rd7;
	st.global.f64 	[%rd8], %fd1;
$L__BB1_2:
	ret;

}


// ===== COMPILED SASS (sm_100) =====

	.target	sm_100

	.elftype	@"ET_EXEC"


//--------------------- .note.nv.tkinfo           --------------------------
	.section	.note.nv.tkinfo,"",@"SHT_NOTE"
	.sectionflags	@"SHF_NOTE_NV_TKINFO"
	.tkinfo
        /*0018*/ 	.word	0x00000002
        /*0030*/ 	.string	""
        /*0030*/ 	.string	"ptxas"
        /*0030*/ 	.string	"Cuda compilation tools, release 13.0, V13.0.88"
        /*0030*/ 	.string	"Build cuda_13.0.r13.0/compiler.36424714_0"
        /*0030*/ 	.string	"-arch sm_100 -m 64 "



//--------------------- .note.nv.cuinfo           --------------------------
	.section	.note.nv.cuinfo,"",@"SHT_NOTE"
	.sectionflags	@"SHF_NOTE_NV_CUINFO"
        /*0018*/ 	.short	0x0002
        /*001a*/ 	.short	0x0064
        /*001c*/ 	.short	0x0082
	.zero		2


//--------------------- .nv.info                  --------------------------
	.section	.nv.info,"",@"SHT_CUDA_INFO"
	.align	4


	//----- nvinfo : EIATTR_REGCOUNT
	.align		4
        /*0000*/ 	.byte	0x04, 0x2f
        /*0002*/ 	.short	(.L_1 - .L_0)
	.align		4
.L_0:
        /*0004*/ 	.word	index@(_Z12_unpack_trilPKdPdi)
        /*0008*/ 	.word	0x0000000a


	//----- nvinfo : EIATTR_FRAME_SIZE
	.align		4
.L_1:
        /*000c*/ 	.byte	0x04, 0x11
        /*000e*/ 	.short	(.L_3 - .L_2)
	.align		4
.L_2:
        /*0010*/ 	.word	index@(_Z12_unpack_trilPKdPdi)
        /*0014*/ 	.word	0x00000000


	//----- nvinfo : EIATTR_REGCOUNT
	.align		4
.L_3:
        /*0018*/ 	.byte	0x04, 0x2f
        /*001a*/ 	.short	(.L_5 - .L_4)
	.align		4
.L_4:
        /*001c*/ 	.word	index@(_Z12_unpack_triuPKdPdi)
        /*0020*/ 	.word	0x0000000a


	//----- nvinfo : EIATTR_FRAME_SIZE
	.align		4
.L_5:
        /*0024*/ 	.byte	0x04, 0x11
        /*0026*/ 	.short	(.L_7 - .L_6)
	.align		4
.L_6:
        /*0028*/ 	.word	index@(_Z12_unpack_triuPKdPdi)
        /*002c*/ 	.word	0x00000000


	//----- nvinfo : EIATTR_MIN_STACK_SIZE
	.align		4
.L_7:
        /*0030*/ 	.byte	0x04, 0x12
        /*0032*/ 	.short	(.L_9 - .L_8)
	.align		4
.L_8:
        /*0034*/ 	.word	index@(_Z12_unpack_triuPKdPdi)
        /*0038*/ 	.word	0x00000000


	//----- nvinfo : EIATTR_MIN_STACK_SIZE
	.align		4
.L_9:
        /*003c*/ 	.byte	0x04, 0x12
        /*003e*/ 	.short	(.L_11 - .L_10)
	.align		4
.L_10:
        /*0040*/ 	.word	index@(_Z12_unpack_trilPKdPdi)
        /*0044*/ 	.word	0x00000000
.L_11:


//--------------------- .nv.compat                --------------------------
	.section	.nv.compat,"",@"SHT_CUDA_COMPAT_INFO"
	.align	4
        /*0000*/ 	.byte	0x02, 0x09, 0x00, 0x00, 0x02, 0x02, 0x01, 0x00, 0x02, 0x05, 0x05, 0x00, 0x03, 0x07, 0x01, 0x01
        /*0010*/ 	.byte	0x02, 0x03, 0x00, 0x00, 0x02, 0x06, 0x01, 0x00, 0x04, 0x0b, 0x08, 0x00, 0x09, 0x00, 0x00, 0x00
        /*0020*/ 	.byte	0x00, 0x00, 0x00, 0x00


//--------------------- .nv.info._Z12_unpack_triuPKdPdi --------------------------
	.section	.nv.info._Z12_unpack_triuPKdPdi,"",@"SHT_CUDA_INFO"
	.sectionflags	@""
	.align	4


	//----- nvinfo : EIATTR_CUDA_API_VERSION
	.align		4
        /*0000*/ 	.byte	0x04, 0x37
        /*0002*/ 	.short	(.L_13 - .L_12)
.L_12:
        /*0004*/ 	.word	0x00000082


	//----- nvinfo : EIATTR_KPARAM_INFO
	.align		4
.L_13:
        /*0008*/ 	.byte	0x04, 0x17
        /*000a*/ 	.short	(.L_15 - .L_14)
.L_14:
        /*000c*/ 	.word	0x00000000
        /*0010*/ 	.short	0x0002
        /*0012*/ 	.short	0x0010
        /*0014*/ 	.byte	0x00, 0xf0, 0x11, 0x00


	//----- nvinfo : EIATTR_KPARAM_INFO
	.align		4
.L_15:
        /*0018*/ 	.byte	0x04, 0x17
        /*001a*/ 	.short	(.L_17 - .L_16)
.L_16:
        /*001c*/ 	.word	0x00000000
        /*0020*/ 	.short	0x0001
        /*0022*/ 	.short	0x0008
        /*0024*/ 	.byte	0x00, 0xf5, 0x21, 0x00


	//----- nvinfo : EIATTR_KPARAM_INFO
	.align		4
.L_17:
        /*0028*/ 	.byte	0x04, 0x17
        /*002a*/ 	.short	(.L_19 - .L_18)
.L_18:
        /*002c*/ 	.word	0x00000000
        /*0030*/ 	.short	0x0000
        /*0032*/ 	.short	0x0000
        /*0034*/ 	.byte	0x00, 0xf5, 0x21, 0x00


	//----- nvinfo : EIATTR_SPARSE_MMA_MASK
	.align		4
.L_19:
        /*0038*/ 	.byte	0x03, 0x50
        /*003a*/ 	.short	0x0000


	//----- nvinfo : EIATTR_MAXREG_COUNT
	.align		4
        /*003c*/ 	.byte	0x03, 0x1b
        /*003e*/ 	.short	0x00ff


	//----- nvinfo : EIATTR_MERCURY_ISA_VERSION
	.align		4
        /*0040*/ 	.byte	0x03, 0x5f
        /*0042*/ 	.short	0x0101


	//----- nvinfo : EIATTR_VRC_CTA_INIT_COUNT
	.align		4
        /*0044*/ 	.byte	0x02, 0x4a
	.zero		1
	.zero		1


	//----- nvinfo : EIATTR_EXIT_INSTR_OFFSETS
	.align		4
        /*0048*/ 	.byte	0x04, 0x1c
        /*004a*/ 	.short	(.L_21 - .L_20)


	//   ....[0]....
.L_20:
        /*004c*/ 	.word	0x000000d0


	//   ....[1]....
        /*0050*/ 	.word	0x000001e0


	//----- nvinfo : EIATTR_CBANK_PARAM_SIZE
	.align		4
.L_21:
        /*0054*/ 	.byte	0x03, 0x19
        /*0056*/ 	.short	0x0014


	//----- nvinfo : EIATTR_PARAM_CBANK
	.align		4
        /*0058*/ 	.byte	0x04, 0x0a
        /*005a*/ 	.short	(.L_23 - .L_22)
	.align		4
.L_22:
        /*005c*/ 	.word	index@(.nv.constant0._Z12_unpack_triuPKdPdi)
        /*0060*/ 	.short	0x0380
        /*0062*/ 	.short	0x0014


	//----- nvinfo : EIATTR_SW_WAR
	.align		4
.L_23:
        /*0064*/ 	.byte	0x04, 0x36
        /*0066*/ 	.short	(.L_25 - .L_24)
.L_24:
        /*0068*/ 	.word	0x00000008
.L_25:


//--------------------- .nv.info._Z12_unpack_trilPKdPdi --------------------------
	.section	.nv.info._Z12_unpack_trilPKdPdi,"",@"SHT_CUDA_INFO"
	.sectionflags	@""
	.align	4


	//----- nvinfo : EIATTR_CUDA_API_VERSION
	.align		4
        /*0000*/ 	.byte	0x04, 0x37
        /*0002*/ 	.short	(.L_27 - .L_26)
.L_26:
        /*0004*/ 	.word	0x00000082


	//----- nvinfo : EIATTR_KPARAM_INFO
	.align		4
.L_27:
        /*0008*/ 	.byte	0x04, 0x17
        /*000a*/ 	.short	(.L_29 - .L_28)
.L_28:
        /*000c*/ 	.word	0x00000000
        /*0010*/ 	.short	0x0002
        /*0012*/ 	.short	0x0010
        /*0014*/ 	.byte	0x00, 0xf0, 0x11, 0x00


	//----- nvinfo : EIATTR_KPARAM_INFO
	.align		4
.L_29:
        /*0018*/ 	.byte	0x04, 0x17
        /*001a*/ 	.short	(.L_31 - .L_30)
.L_30:
        /*001c*/ 	.word	0x00000000
        /*0020*/ 	.short	0x0001
        /*0022*/ 	.short	0x0008
        /*0024*/ 	.byte	0x00, 0xf5, 0x21, 0x00


	//----- nvinfo : EIATTR_KPARAM_INFO
	.align		4
.L_31:
        /*0028*/ 	.byte	0x04, 0x17
        /*002a*/ 	.short	(.L_33 - .L_32)
.L_32:
        /*002c*/ 	.word	0x00000000
        /*0030*/ 	.short	0x0000
        /*0032*/ 	.short	0x0000
        /*0034*/ 	.byte	0x00, 0xf5, 0x21, 0x00


	//----- nvinfo : EIATTR_SPARSE_MMA_MASK
	.align		4
.L_33:
        /*0038*/ 	.byte	0x03, 0x50
        /*003a*/ 	.short	0x0000


	//----- nvinfo : EIATTR_MAXREG_COUNT
	.align		4
        /*003c*/ 	.byte	0x03, 0x1b
        /*003e*/ 	.short	0x00ff


	//----- nvinfo : EIATTR_MERCURY_ISA_VERSION
	.align		4
        /*0040*/ 	.byte	0x03, 0x5f
        /*0042*/ 	.short	0x0101


	//----- nvinfo : EIATTR_VRC_CTA_INIT_COUNT
	.align		4
        /*0044*/ 	.byte	0x02, 0x4a
	.zero		1
	.zero		1


	//----- nvinfo : EIATTR_EXIT_INSTR_OFFSETS
	.align		4
        /*0048*/ 	.byte	0x04, 0x1c
        /*004a*/ 	.short	(.L_35 - .L_34)


	//   ....[0]....
.L_34:
        /*004c*/ 	.word	0x000000d0


	//   ....[1]....
        /*0050*/ 	.word	0x000001e0


	//----- nvinfo : EIATTR_CBANK_PARAM_SIZE
	.align		4
.L_35:
        /*0054*/ 	.byte	0x03, 0x19
        /*0056*/ 	.short	0x0014


	//----- nvinfo : EIATTR_PARAM_CBANK
	.align		4
        /*0058*/ 	.byte	0x04, 0x0a
        /*005a*/ 	.short	(.L_37 - .L_36)
	.align		4
.L_36:
        /*005c*/ 	.word	index@(.nv.constant0._Z12_unpack_trilPKdPdi)
        /*0060*/ 	.short	0x0380
        /*0062*/ 	.short	0x0014


	//----- nvinfo : EIATTR_SW_WAR
	.align		4
.L_37:
        /*0064*/ 	.byte	0x04, 0x36
        /*0066*/ 	.short	(.L_39 - .L_38)
.L_38:
        /*0068*/ 	.word	0x00000008
.L_39:


//--------------------- .nv.callgraph             --------------------------
	.section	.nv.callgraph,"",@"SHT_CUDA_CALLGRAPH"
	.align	4
	.sectionentsize	8
	.align		4
        /*0000*/ 	.word	0x00000000
	.align		4
        /*0004*/ 	.word	0xffffffff
	.align		4
        /*0008*/ 	.word	0x00000000
	.align		4
        /*000c*/ 	.word	0xfffffffe
	.align		4
        /*0010*/ 	.word	0x00000000
	.align		4
        /*0014*/ 	.word	0xfffffffd
	.align		4
        /*0018*/ 	.word	0x00000000
	.align		4
        /*001c*/ 	.word	0xfffffffc


//--------------------- .text._Z12_unpack_triuPKdPdi --------------------------
	.section	.text._Z12_unpack_triuPKdPdi,"ax",@progbits
	.align	128
        .global         _Z12_unpack_triuPKdPdi
        .type           _Z12_unpack_triuPKdPdi,@function
        .size           _Z12_unpack_triuPKdPdi,(.L_x_2 - _Z12_unpack_triuPKdPdi)
        .other          _Z12_unpack_triuPKdPdi,@"STO_CUDA_ENTRY STV_DEFAULT"
_Z12_unpack_triuPKdPdi:
.text._Z12_unpack_triuPKdPdi:
[----:B------:R-:W-:Y:S01]  /*0000*/  LDC R1, c[0x0][0x37c] ;  /* 0x0000df00ff017b82 */ /* 0x000fe20000000800 */
[----:B------:R-:W0:Y:S07]  /*0010*/  S2R R3, SR_TID.X ;  /* 0x0000000000037919 */ /* 0x000e2e0000002100 */
[----:B------:R-:W0:Y:S01]  /*0020*/  LDC R0, c[0x0][0x360] ;  /* 0x0000d800ff007b82 */ /* 0x000e220000000800 */
[----:B------:R-:W1:Y:S01]  /*0030*/  LDCU UR8, c[0x0][0x390] ;  /* 0x00007200ff0877ac */ /* 0x000e620008000800 */
[----:B------:R-:W2:Y:S06]  /*0040*/  S2R R2, SR_TID.Y ;  /* 0x0000000000027919 */ /* 0x000eac0000002200 */
[----:B------:R-:W0:Y:S08]  /*0050*/  S2UR UR4, SR_CTAID.X ;  /* 0x00000000000479c3 */ /* 0x000e300000002500 */
[----:B------:R-:W2:Y:S08]  /*0060*/  S2UR UR5, SR_CTAID.Y ;  /* 0x00000000000579c3 */ /* 0x000eb00000002600 */
[----:B------:R-:W2:Y:S01]  /*0070*/  LDC R7, c[0x0][0x364] ;  /* 0x0000d900ff077b82 */ /* 0x000ea20000000800 */
[----:B0-----:R-:W-:-:S02]  /*0080*/  IMAD R0, R0, UR4, R3 ;  /* 0x0000000400007c24 */ /* 0x001fc4000f8e0203 */
[----:B--2---:R-:W-:-:S05]  /*0090*/  IMAD R7, R7, UR5, R2 ;  /* 0x0000000507077c24 */ /* 0x004fca000f8e0202 */
[----:B------:R-:W-:-:S04]  /*00a0*/  VIMNMX R2, PT, PT, R0, R7, !PT ;  /* 0x0000000700027248 */ /* 0x000fc80007fe0100 */
[----:B-1----:R-:W-:-:S04]  /*00b0*/  ISETP.GE.AND P0, PT, R2, UR8, PT ;  /* 0x0000000802007c0c */ /* 0x002fc8000bf06270 */
[----:B------:R-:W-:-:S13]  /*00c0*/  ISETP.GT.OR P0, PT, R0, R7, P0 ;  /* 0x000000070000720c */ /* 0x000fda0000704670 */
[----:B------:R-:W-:Y:S05]  /*00d0*/  @P0 EXIT ;  /* 0x000000000000094d */ /* 0x000fea0003800000 */
[----:B------:R-:W0:Y:S01]  /*00e0*/  S2R R6, SR_CTAID.Z ;  /* 0x0000000000067919 */ /* 0x000e220000002700 */
[----:B------:R-:W1:Y:S01]  /*00f0*/  LDC.64 R2, c[0x0][0x380] ;  /* 0x0000e000ff027b82 */ /* 0x000e620000000a00 */
[----:B------:R-:W-:Y:S01]  /*0100*/  UIMAD UR4, UR8, UR8, UR8 ;  /* 0x00000008080472a4 */ /* 0x000fe2000f8e0208 */
[----:B------:R-:W-:Y:S01]  /*0110*/  IMAD R5, R7, R7, R7 ;  /* 0x0000000707057224 */ /* 0x000fe200078e0207 */
[----:B------:R-:W2:Y:S02]  /*0120*/  LDCU.64 UR6, c[0x0][0x358] ;  /* 0x00006b00ff0677ac */ /* 0x000ea40008000a00 */
[----:B------:R-:W-:Y:S02]  /*0130*/  ULEA.HI UR4, UR4, UR4, URZ, 0x1 ;  /* 0x0000000404047291 */ /* 0x000fe4000f8f08ff */
[----:B------:R-:W-:Y:S02]  /*0140*/  LEA.HI R5, R5, R0, RZ, 0x1f ;  /* 0x0000000005057211 */ /* 0x000fe400078ff8ff */
[----:B------:R-:W-:-:S06]  /*0150*/  USHF.R.S32.HI UR4, URZ, 0x1, UR4 ;  /* 0x00000001ff047899 */ /* 0x000fcc0008011404 */
[----:B0-----:R-:W-:-:S04]  /*0160*/  IMAD R5, R6, UR4, R5 ;  /* 0x0000000406057c24 */ /* 0x001fc8000f8e0205 */
[----:B-1----:R-:W-:Y:S02]  /*0170*/  IMAD.WIDE R2, R5, 0x8, R2 ;  /* 0x0000000805027825 */ /* 0x002fe400078e0202 */
[----:B------:R-:W0:Y:S04]  /*0180*/  LDC.64 R4, c[0x0][0x388] ;  /* 0x0000e200ff047b82 */ /* 0x000e280000000a00 */
[----:B--2---:R-:W2:Y:S01]  /*0190*/  LDG.E.64 R2, desc[UR6][R2.64] ;  /* 0x0000000602027981 */ /* 0x004ea2000c1e1b00 */
[----:B------:R-:W-:-:S04]  /*01a0*/  IMAD R7, R6, UR8, R7 ;  /* 0x0000000806077c24 */ /* 0x000fc8000f8e0207 */
[----:B------:R-:W-:-:S04]  /*01b0*/  IMAD R7, R7, UR8, R0 ;  /* 0x0000000807077c24 */ /* 0x000fc8000f8e0200 */
[----:B0-----:R-:W-:-:S05]  /*01c0*/  IMAD.WIDE R4, R7, 0x8, R4 ;  /* 0x0000000807047825 */ /* 0x001fca00078e0204 */
[----:B--2---:R-:W-:Y:S01]  /*01d0*/  STG.E.64 desc[UR6][R4.64], R2 ;  /* 0x0000000204007986 */ /* 0x004fe2000c101b06 */
[----:B------:R-:W-:Y:S05]  /*01e0*/  EXIT ;  /* 0x000000000000794d */ /* 0x000fea0003800000 */
.L_x_0:
[----:B------:R-:W-:-:S00]  /*01f0*/  BRA `(.L_x_0) ;  /* 0xfffffffc00fc7947 */ /* 0x000fc0000383ffff */
[----:B------:R-:W-:-:S00]  /*0200*/  NOP ;  /* 0x0000000000007918 */ /* 0x000fc00000000000 */
[----:B------:R-:W-:-:S00]  /*0210*/  NOP ;  /* 0x0000000000007918 */ /* 0x000fc00000000000 */
[----:B------:R-:W-:-:S00]  /*0220*/  NOP ;  /* 0x0000000000007918 */ /* 0x000fc00000000000 */
[----:B------:R-:W-:-:S00]  /*0230*/  NOP ;  /* 0x0000000000007918 */ /* 0x000fc00000000000 */
[----:B------:R-:W-:-:S00]  /*0240*/  NOP ;  /* 0x0000000000007918 */ /* 0x000fc00000000000 */
[----:B------:R-:W-:-:S00]  /*0250*/  NOP ;  /* 0x0000000000007918 */ /* 0x000fc00000000000 */
[----:B------:R-:W-:-:S00]  /*0260*/  NOP ;  /* 0x0000000000007918 */ /* 0x000fc00000000000 */
[----:B------:R-:W-:-:S00]  /*0270*/  NOP ;  /* 0x0000000000007918 */ /* 0x000fc00000000000 */
.L_x_2:


//--------------------- .text._Z12_unpack_trilPKdPdi --------------------------
	.section	.text._Z12_unpack_trilPKdPdi,"ax",@progbits
	.align	128
        .global         _Z12_unpack_trilPKdPdi
        .type           _Z12_unpack_trilPKdPdi,@function
        .size           _Z12_unpack_trilPKdPdi,(.L_x_3 - _Z12_unpack_trilPKdPdi)
        .other          _Z12_unpack_trilPKdPdi,@"STO_CUDA_ENTRY STV_DEFAULT"
_Z12_unpack_trilPKdPdi:
.text._Z12_unpack_trilPKdPdi:
        /* <DEDUP_REMOVED lines=12> */
[----:B------:R-:W-:-:S13]  /*00c0*/  ISETP.LT.OR P0, PT, R0, R7, P0 ;  /* 0x000000070000720c */ /* 0x000fda0000701670 */
        /* <DEDUP_REMOVED lines=15> */
[----:B0-----:R-:W-:-:S05]  /*01c0*/  IMAD.WIDE.U32 R4, R7, 0x8, R4 ;  /* 0x0000000807047825 */ /* 0x001fca00078e0004 */
[----:B--2---:R-:W-:Y:S01]  /*01d0*/  STG.E.64 desc[UR6][R4.64], R2 ;  /* 0x0000000204007986 */ /* 0x004fe2000c101b06 */
[----:B------:R-:W-:Y:S05]  /*01e0*/  EXIT ;  /* 0x000000000000794d */ /* 0x000fea0003800000 */
.L_x_1:
        /* <DEDUP_REMOVED lines=9> */
.L_x_3:


//--------------------- .nv.shared.reserved.0     --------------------------
	.section	.nv.shared.reserved.0,"aw",@nobits
	.weak		__nv_reservedSMEM_offset_0_alias
	.size		__nv_reservedSMEM_offset_0_alias, 0, 64
	.other		__nv_reservedSMEM_offset_0_alias,@"STO_CUDA_RESERVED_SHARED STV_DEFAULT"
__nv_reservedSMEM_offset_0_alias:
	.zero		0
	.zero		64


//--------------------- .nv.constant0._Z12_unpack_triuPKdPdi --------------------------
	.section	.nv.constant0._Z12_unpack_triuPKdPdi,"a",@progbits
	.sectionflags	@""
	.align	4
.nv.constant0._Z12_unpack_triuPKdPdi:
	.zero		916


//--------------------- .nv.constant0._Z12_unpack_trilPKdPdi --------------------------
	.section	.nv.constant0._Z12_unpack_trilPKdPdi,"a",@progbits
	.sectionflags	@""
	.align	4
.nv.constant0._Z12_unpack_trilPKdPdi:
	.zero		916


//--------------------- SYMBOLS --------------------------

	.type		.nv.reservedSmem.offset0,@object
	.size		.nv.reservedSmem.offset0,0x4
